	.headerflags	@"EF_CUDA_TEXMODE_UNIFIED EF_CUDA_64BIT_ADDRESS EF_CUDA_ACCELERATORS EF_CUDA_SM90 EF_CUDA_VIRTUAL_SM(EF_CUDA_SM90)"
	.elftype	@"ET_EXEC"


//--------------------- .nv.info                  --------------------------
	.section	.nv.info,"",@"SHT_CUDA_INFO"
	.align	4


	//----- nvinfo : EIATTR_REGCOUNT
	.align		4
        /*0000*/ 	.byte	0x04, 0x2f
        /*0002*/ 	.short	(.L_1 - .L_0)
	.align		4
.L_0:
        /*0004*/ 	.word	index@(triton_poi_fused_convolution_relu_10)
        /*0008*/ 	.word	0x00000020


	//----- nvinfo : EIATTR_MIN_STACK_SIZE
	.align		4
.L_1:
        /*000c*/ 	.byte	0x04, 0x12
        /*000e*/ 	.short	(.L_3 - .L_2)
	.align		4
.L_2:
        /*0010*/ 	.word	index@(triton_poi_fused_convolution_relu_10)
        /*0014*/ 	.word	0x00000000


	//----- nvinfo : EIATTR_FRAME_SIZE
	.align		4
.L_3:
        /*0018*/ 	.byte	0x04, 0x11
        /*001a*/ 	.short	(.L_5 - .L_4)
	.align		4
.L_4:
        /*001c*/ 	.word	index@(triton_poi_fused_convolution_relu_10)
        /*0020*/ 	.word	0x00000000


	//----- nvinfo : EIATTR_MIN_STACK_SIZE
	.align		4
.L_5:
        /*0024*/ 	.byte	0x04, 0x12
        /*0026*/ 	.short	(.L_7 - .L_6)
	.align		4
.L_6:
        /*0028*/ 	.word	index@(triton_poi_fused_convolution_relu_10)
        /*002c*/ 	.word	0x00000000
.L_7:


//--------------------- .nv.info.triton_poi_fused_convolution_relu_10 --------------------------
	.section	.nv.info.triton_poi_fused_convolution_relu_10,"",@"SHT_CUDA_INFO"
	.sectionflags	@""
	.align	4


	//----- nvinfo : EIATTR_CUDA_API_VERSION
	.align		4
        /*0000*/ 	.byte	0x04, 0x37
        /*0002*/ 	.short	(.L_9 - .L_8)
.L_8:
        /*0004*/ 	.word	0x0000007c


	//----- nvinfo : EIATTR_KPARAM_INFO
	.align		4
.L_9:
        /*0008*/ 	.byte	0x04, 0x17
        /*000a*/ 	.short	(.L_11 - .L_10)
.L_10:
        /*000c*/ 	.word	0x00000000
        /*0010*/ 	.short	0x0005
        /*0012*/ 	.short	0x0024
        /*0014*/ 	.byte	0x00, 0xf0, 0x11, 0x00


	//----- nvinfo : EIATTR_KPARAM_INFO
	.align		4
.L_11:
        /*0018*/ 	.byte	0x04, 0x17
        /*001a*/ 	.short	(.L_13 - .L_12)
.L_12:
        /*001c*/ 	.word	0x00000000
        /*0020*/ 	.short	0x0004
        /*0022*/ 	.short	0x0020
        /*0024*/ 	.byte	0x00, 0xf0, 0x11, 0x00


	//----- nvinfo : EIATTR_KPARAM_INFO
	.align		4
.L_13:
        /*0028*/ 	.byte	0x04, 0x17
        /*002a*/ 	.short	(.L_15 - .L_14)
.L_14:
        /*002c*/ 	.word	0x00000000
        /*0030*/ 	.short	0x0003
        /*0032*/ 	.short	0x0018
        /*0034*/ 	.byte	0x00, 0xf4, 0x21, 0x00


	//----- nvinfo : EIATTR_KPARAM_INFO
	.align		4
.L_15:
        /*0038*/ 	.byte	0x04, 0x17
        /*003a*/ 	.short	(.L_17 - .L_16)
.L_16:
        /*003c*/ 	.word	0x00000000
        /*0040*/ 	.short	0x0002
        /*0042*/ 	.short	0x0010
        /*0044*/ 	.byte	0x00, 0xf4, 0x21, 0x00


	//----- nvinfo : EIATTR_KPARAM_INFO
	.align		4
.L_17:
        /*0048*/ 	.byte	0x04, 0x17
        /*004a*/ 	.short	(.L_19 - .L_18)
.L_18:
        /*004c*/ 	.word	0x00000000
        /*0050*/ 	.short	0x0001
        /*0052*/ 	.short	0x0008
        /*0054*/ 	.byte	0x00, 0xf4, 0x21, 0x00


	//----- nvinfo : EIATTR_KPARAM_INFO
	.align		4
.L_19:
        /*0058*/ 	.byte	0x04, 0x17
        /*005a*/ 	.short	(.L_21 - .L_20)
.L_20:
        /*005c*/ 	.word	0x00000000
        /*0060*/ 	.short	0x0000
        /*0062*/ 	.short	0x0000
        /*0064*/ 	.byte	0x00, 0xf4, 0x21, 0x00


	//----- nvinfo : EIATTR_SPARSE_MMA_MASK
	.align		4
.L_21:
        /*0068*/ 	.byte	0x03, 0x50
        /*006a*/ 	.short	0x0000


	//----- nvinfo : EIATTR_MAXREG_COUNT
	.align		4
        /*006c*/ 	.byte	0x03, 0x1b
        /*006e*/ 	.short	0x00ff


	//----- nvinfo : EIATTR_EXIT_INSTR_OFFSETS
	.align		4
        /*0070*/ 	.byte	0x04, 0x1c
        /*0072*/ 	.short	(.L_23 - .L_22)


	//   ....[0]....
.L_22:
        /*0074*/ 	.word	0x000009d0


	//   ....[1]....
        /*0078*/ 	.word	0x000009f0


	//----- nvinfo : EIATTR_REQNTID
	.align		4
.L_23:
        /*007c*/ 	.byte	0x04, 0x10
        /*007e*/ 	.short	(.L_25 - .L_24)
.L_24:
        /*0080*/ 	.word	0x00000080
        /*0084*/ 	.word	0x00000001
        /*0088*/ 	.word	0x00000001


	//----- nvinfo : EIATTR_CBANK_PARAM_SIZE
	.align		4
.L_25:
        /*008c*/ 	.byte	0x03, 0x19
        /*008e*/ 	.short	0x0028


	//----- nvinfo : EIATTR_PARAM_CBANK
	.align		4
        /*0090*/ 	.byte	0x04, 0x0a
        /*0092*/ 	.short	(.L_27 - .L_26)
	.align		4
.L_26:
        /*0094*/ 	.word	index@(.nv.constant0.triton_poi_fused_convolution_relu_10)
        /*0098*/ 	.short	0x0210
        /*009a*/ 	.short	0x0028


	//----- nvinfo : EIATTR_SW_WAR
	.align		4
.L_27:
        /*009c*/ 	.byte	0x04, 0x36
        /*009e*/ 	.short	(.L_29 - .L_28)
.L_28:
        /*00a0*/ 	.word	0x00000008
.L_29:


//--------------------- .nv.callgraph             --------------------------
	.section	.nv.callgraph,"",@"SHT_CUDA_CALLGRAPH"
	.align	4
	.sectionentsize	8
	.align		4
        /*0000*/ 	.word	0x00000000
	.align		4
        /*0004*/ 	.word	0xffffffff
	.align		4
        /*0008*/ 	.word	0x00000000
	.align		4
        /*000c*/ 	.word	0xfffffffe
	.align		4
        /*0010*/ 	.word	0x00000000
	.align		4
        /*0014*/ 	.word	0xfffffffd
	.align		4
        /*0018*/ 	.word	0x00000000
	.align		4
        /*001c*/ 	.word	0xfffffffc


//--------------------- .text.triton_poi_fused_convolution_relu_10 --------------------------
	.section	.text.triton_poi_fused_convolution_relu_10,"ax",@progbits
	.sectionflags	@"SHF_BARRIERS=1"
	.align	128
        .global         triton_poi_fused_convolution_relu_10
        .type           triton_poi_fused_convolution_relu_10,@function
        .size           triton_poi_fused_convolution_relu_10,(.L_x_1 - triton_poi_fused_convolution_relu_10)
        .other          triton_poi_fused_convolution_relu_10,@"STO_CUDA_ENTRY STV_DEFAULT"
triton_poi_fused_convolution_relu_10:
.text.triton_poi_fused_convolution_relu_10:
[----:B------:R-:W0:Y:S01]  /*0000*/  LDC R1, c[0x0][0x28] ;  /* 0x00000a00ff017b82 */ /* 0x000e220000000800 */
[----:B------:R-:W1:Y:S07]  /*0010*/  S2R R2, SR_CTAID.Y ;  /* 0x0000000000027919 */ /* 0x000e6e0000002600 */
[----:B------:R-:W2:Y:S01]  /*0020*/  LDC.64 R4, c[0x0][0x218] ;  /* 0x00008600ff047b82 */ /* 0x000ea20000000a00 */
[----:B------:R-:W-:Y:S01]  /*0030*/  ULDC.64 UR6, c[0x0][0x208] ;  /* 0x0000820000067ab9 */ /* 0x000fe20000000a00 */
[----:B------:R-:W-:Y:S01]  /*0040*/  CS2R R8, SRZ ;  /* 0x0000000000087805 */ /* 0x000fe2000001ff00 */
[----:B------:R-:W3:Y:S01]  /*0050*/  S2R R0, SR_TID.X ;  /* 0x0000000000007919 */ /* 0x000ee20000002100 */
[----:B------:R-:W-:Y:S01]  /*0060*/  CS2R R10, SRZ ;  /* 0x00000000000a7805 */ /* 0x000fe2000001ff00 */
[----:B------:R-:W4:Y:S03]  /*0070*/  S2R R7, SR_CTAID.X ;  /* 0x0000000000077919 */ /* 0x000f260000002500 */
[----:B------:R-:W5:Y:S01]  /*0080*/  LDC.64 R22, c[0x0][0x210] ;  /* 0x00008400ff167b82 */ /* 0x000f620000000a00 */
[----:B-1----:R-:W-:Y:S01]  /*0090*/  IMAD.SHL.U32 R19, R2, 0x40, RZ ;  /* 0x0000004002137824 */ /* 0x002fe200078e00ff */
[----:B------:R-:W-:Y:S01]  /*00a0*/  SHF.R.S32.HI R3, RZ, 0x19, R2 ;  /* 0x00000019ff037819 */ /* 0x000fe20000011402 */
[----:B---3--:R-:W-:-:S03]  /*00b0*/  IMAD.SHL.U32 R2, R0, 0x4, RZ ;  /* 0x0000000400027824 */ /* 0x008fc600078e00ff */
[----:B------:R-:W-:Y:S02]  /*00c0*/  SGXT R3, R3, 0x1 ;  /* 0x000000010303781a */ /* 0x000fe40000000200 */
[----:B------:R-:W-:Y:S02]  /*00d0*/  SHF.R.U32.HI R16, RZ, 0x4, R0 ;  /* 0x00000004ff107819 */ /* 0x000fe40000011600 */
[----:B------:R-:W-:Y:S02]  /*00e0*/  LOP3.LUT R2, R19, 0x3c, R2, 0xf8, !PT ;  /* 0x0000003c13027812 */ /* 0x000fe400078ef802 */
[----:B------:R-:W-:Y:S02]  /*00f0*/  SGXT.U32 R16, R16, 0x3 ;  /* 0x000000031010781a */ /* 0x000fe40000000000 */
[----:B------:R-:W-:-:S04]  /*0100*/  LEA.HI R6, R3, R2, RZ, 0x8 ;  /* 0x0000000203067211 */ /* 0x000fc800078f40ff */
[----:B------:R-:W-:Y:S02]  /*0110*/  LOP3.LUT R3, R6, 0xffffff00, RZ, 0xc0, !PT ;  /* 0xffffff0006037812 */ /* 0x000fe400078ec0ff */
[----:B------:R-:W-:-:S03]  /*0120*/  SHF.R.S32.HI R6, RZ, 0x8, R6 ;  /* 0x00000008ff067819 */ /* 0x000fc60000011406 */
[----:B------:R-:W-:Y:S02]  /*0130*/  IMAD.IADD R13, R2, 0x1, -R3 ;  /* 0x00000001020d7824 */ /* 0x000fe400078e0a03 */
[----:B----4-:R-:W-:Y:S02]  /*0140*/  IMAD.SHL.U32 R3, R7, 0x10, RZ ;  /* 0x0000001007037824 */ /* 0x010fe400078e00ff */
[----:B------:R-:W-:Y:S02]  /*0150*/  IMAD R6, R6, 0x900, R13 ;  /* 0x0000090006067824 */ /* 0x000fe400078e020d */
[----:B--2---:R-:W-:Y:S01]  /*0160*/  IMAD.WIDE R12, R13, 0x4, R4 ;  /* 0x000000040d0c7825 */ /* 0x004fe200078e0204 */
[----:B------:R-:W-:Y:S02]  /*0170*/  LOP3.LUT R17, R3, 0x8, R16, 0xfe, !PT ;  /* 0x0000000803117812 */ /* 0x000fe400078efe10 */
[----:B------:R-:W-:Y:S02]  /*0180*/  CS2R R4, SRZ ;  /* 0x0000000000047805 */ /* 0x000fe4000001ff00 */
[----:B------:R-:W-:-:S02]  /*0190*/  LOP3.LUT R18, R3, R16, RZ, 0xfc, !PT ;  /* 0x0000001003127212 */ /* 0x000fc400078efcff */
[C---:B------:R-:W-:Y:S01]  /*01a0*/  ISETP.GE.AND P0, PT, R17.reuse, 0x9, PT ;  /* 0x000000091100780c */ /* 0x040fe20003f06270 */
[--C-:B------:R-:W-:Y:S01]  /*01b0*/  IMAD R17, R17, 0x100, R6.reuse ;  /* 0x0000010011117824 */ /* 0x100fe200078e0206 */
[C---:B------:R-:W-:Y:S01]  /*01c0*/  ISETP.GE.AND P1, PT, R18.reuse, 0x9, PT ;  /* 0x000000091200780c */ /* 0x040fe20003f26270 */
[----:B------:R-:W-:Y:S01]  /*01d0*/  IMAD R18, R18, 0x100, R6 ;  /* 0x0000010012127824 */ /* 0x000fe200078e0206 */
[----:B------:R-:W-:Y:S01]  /*01e0*/  CS2R R6, SRZ ;  /* 0x0000000000067805 */ /* 0x000fe2000001ff00 */
[--C-:B-----5:R-:W-:Y:S01]  /*01f0*/  IMAD.WIDE R24, R17, 0x4, R22.reuse ;  /* 0x0000000411187825 */ /* 0x120fe200078e0216 */
[----:B------:R-:W2:Y:S03]  /*0200*/  LDG.E.EL.128 R12, desc[UR6][R12.64] ;  /* 0x000000060c0c7981 */ /* 0x000ea6000c2e1d00 */
[----:B------:R-:W-:-:S04]  /*0210*/  IMAD.WIDE R22, R18, 0x4, R22 ;  /* 0x0000000412167825 */ /* 0x000fc800078e0216 */
[----:B------:R-:W2:Y:S04]  /*0220*/  @!P0 LDG.E.EL.128 R4, desc[UR6][R24.64] ;  /* 0x0000000618048981 */ /* 0x000ea8000c2e1d00 */
[----:B------:R1:W3:Y:S01]  /*0230*/  @!P1 LDG.E.EL.128 R8, desc[UR6][R22.64] ;  /* 0x0000000616089981 */ /* 0x0002e2000c2e1d00 */
[----:B------:R-:W4:Y:S01]  /*0240*/  S2UR UR5, SR_CgaCtaId ;  /* 0x00000000000579c3 */ /* 0x000f220000008800 */
[----:B------:R-:W-:Y:S01]  /*0250*/  IMAD.SHL.U32 R2, R0, 0x40, RZ ;  /* 0x0000004000027824 */ /* 0x000fe200078e00ff */
[----:B------:R-:W-:-:S04]  /*0260*/  UMOV UR4, 0x400 ;  /* 0x0000040000047882 */ /* 0x000fc80000000000 */
[----:B------:R-:W-:-:S04]  /*0270*/  LOP3.LUT R21, R2, 0x3c0, RZ, 0xc0, !PT ;  /* 0x000003c002157812 */ /* 0x000fc800078ec0ff */
[C---:B------:R-:W-:Y:S02]  /*0280*/  LOP3.LUT R26, R21.reuse, R16, RZ, 0xfc, !PT ;  /* 0x00000010151a7212 */ /* 0x040fe400078efcff */
[C---:B------:R-:W-:Y:S02]  /*0290*/  LOP3.LUT R27, R21.reuse, 0x10, RZ, 0xfc, !PT ;  /* 0x00000010151b7812 */ /* 0x040fe400078efcff */
[C---:B------:R-:W-:Y:S02]  /*02a0*/  LOP3.LUT R29, R21.reuse, 0x20, RZ, 0xfc, !PT ;  /* 0x00000020151d7812 */ /* 0x040fe400078efcff */
[C---:B------:R-:W-:Y:S02]  /*02b0*/  LOP3.LUT R28, R21.reuse, 0x30, RZ, 0xfc, !PT ;  /* 0x00000030151c7812 */ /* 0x040fe400078efcff */
[-C--:B------:R-:W-:Y:S02]  /*02c0*/  LEA.HI R20, R21, R26.reuse, RZ, 0x1c ;  /* 0x0000001a15147211 */ /* 0x080fe400078fe0ff */
[-C--:B------:R-:W-:Y:S01]  /*02d0*/  LEA.HI R2, R27, R26.reuse, RZ, 0x1c ;  /* 0x0000001a1b027211 */ /* 0x080fe200078fe0ff */
[----:B----4-:R-:W-:Y:S01]  /*02e0*/  UPRMT UR4, UR5, 0x654, UR4 ;  /* 0x0000065405047896 */ /* 0x010fe20008000004 */
[----:B------:R-:W-:-:S02]  /*02f0*/  LEA.HI R21, R29, R26, RZ, 0x1c ;  /* 0x0000001a1d157211 */ /* 0x000fc400078fe0ff */
[----:B-1----:R-:W-:-:S03]  /*0300*/  LEA.HI R22, R28, R26, RZ, 0x1c ;  /* 0x0000001a1c167211 */ /* 0x002fc600078fe0ff */
[----:B------:R-:W-:Y:S02]  /*0310*/  LEA R23, R20, UR4, 0x2 ;  /* 0x0000000414177c11 */ /* 0x000fe4000f8e10ff */
[----:B------:R-:W-:Y:S02]  /*0320*/  LEA R2, R2, UR4, 0x2 ;  /* 0x0000000402027c11 */ /* 0x000fe4000f8e10ff */
[----:B------:R-:W-:Y:S02]  /*0330*/  LEA R25, R21, UR4, 0x2 ;  /* 0x0000000415197c11 */ /* 0x000fe4000f8e10ff */
[----:B------:R-:W-:Y:S02]  /*0340*/  LEA R22, R22, UR4, 0x2 ;  /* 0x0000000416167c11 */ /* 0x000fe4000f8e10ff */
[----:B------:R-:W-:Y:S02]  /*0350*/  LOP3.LUT R26, R3, 0xf, R0, 0xf8, !PT ;  /* 0x0000000f031a7812 */ /* 0x000fe400078ef800 */
[----:B------:R-:W-:-:S05]  /*0360*/  LOP3.LUT R3, R19, R16, RZ, 0xfc, !PT ;  /* 0x0000001013037212 */ /* 0x000fca00078efcff */
[----:B------:R-:W-:Y:S01]  /*0370*/  IMAD R3, R3, 0x9, R26 ;  /* 0x0000000903037824 */ /* 0x000fe200078e021a */
[C---:B--2---:R-:W-:Y:S01]  /*0380*/  FSETP.GEU.AND P3, PT, R12.reuse, -R4, PT ;  /* 0x800000040c00720b */ /* 0x044fe20003f6e000 */
[C---:B------:R-:W-:Y:S01]  /*0390*/  FADD R4, R12.reuse, R4 ;  /* 0x000000040c047221 */ /* 0x040fe20000000000 */
[C---:B------:R-:W-:Y:S01]  /*03a0*/  FSETP.GEU.AND P5, PT, R13.reuse, -R5, PT ;  /* 0x800000050d00720b */ /* 0x040fe20003fae000 */
[C---:B------:R-:W-:Y:S01]  /*03b0*/  FADD R5, R13.reuse, R5 ;  /* 0x000000050d057221 */ /* 0x040fe20000000000 */
[C---:B---3--:R-:W-:Y:S01]  /*03c0*/  FSETP.GEU.AND P6, PT, R12.reuse, -R8, PT ;  /* 0x800000080c00720b */ /* 0x048fe20003fce000 */
[----:B------:R-:W-:Y:S01]  /*03d0*/  FADD R8, R12, R8 ;  /* 0x000000080c087221 */ /* 0x000fe20000000000 */
[C---:B------:R-:W-:Y:S01]  /*03e0*/  FSETP.GEU.AND P2, PT, R13.reuse, -R9, PT ;  /* 0x800000090d00720b */ /* 0x040fe20003f4e000 */
[----:B------:R-:W-:Y:S01]  /*03f0*/  FADD R9, R13, R9 ;  /* 0x000000090d097221 */ /* 0x000fe20000000000 */
[----:B------:R-:W-:Y:S02]  /*0400*/  FSEL R4, R4, RZ, P3 ;  /* 0x000000ff04047208 */ /* 0x000fe40001800000 */
[C---:B------:R-:W-:Y:S01]  /*0410*/  FSETP.GEU.AND P3, PT, R14.reuse, -R10, PT ;  /* 0x8000000a0e00720b */ /* 0x040fe20003f6e000 */
[----:B------:R-:W-:Y:S01]  /*0420*/  FADD R10, R14, R10 ;  /* 0x0000000a0e0a7221 */ /* 0x000fe20000000000 */
[----:B------:R-:W-:-:S02]  /*0430*/  FSEL R5, R5, RZ, P5 ;  /* 0x000000ff05057208 */ /* 0x000fc40002800000 */
[C---:B------:R-:W-:Y:S01]  /*0440*/  FSETP.GEU.AND P5, PT, R15.reuse, -R11, PT ;  /* 0x8000000b0f00720b */ /* 0x040fe20003fae000 */
[C---:B------:R-:W-:Y:S01]  /*0450*/  FADD R11, R15.reuse, R11 ;  /* 0x0000000b0f0b7221 */ /* 0x040fe20000000000 */
[C---:B------:R-:W-:Y:S01]  /*0460*/  FSETP.GEU.AND P4, PT, R14.reuse, -R6, PT ;  /* 0x800000060e00720b */ /* 0x040fe20003f8e000 */
[----:B------:R-:W-:Y:S01]  /*0470*/  FADD R6, R14, R6 ;  /* 0x000000060e067221 */ /* 0x000fe20000000000 */
[----:B------:R-:W-:Y:S02]  /*0480*/  FSEL R8, R8, RZ, P6 ;  /* 0x000000ff08087208 */ /* 0x000fe40003000000 */
[C---:B------:R-:W-:Y:S01]  /*0490*/  FSETP.GEU.AND P6, PT, R15.reuse, -R7, PT ;  /* 0x800000070f00720b */ /* 0x040fe20003fce000 */
[----:B------:R-:W-:Y:S01]  /*04a0*/  FADD R7, R15, R7 ;  /* 0x000000070f077221 */ /* 0x000fe20000000000 */
[----:B------:R-:W-:Y:S02]  /*04b0*/  FSEL R9, R9, RZ, P2 ;  /* 0x000000ff09097208 */ /* 0x000fe40001000000 */
[----:B------:R-:W-:-:S02]  /*04c0*/  FSEL R10, R10, RZ, P3 ;  /* 0x000000ff0a0a7208 */ /* 0x000fc40001800000 */
[----:B------:R-:W-:Y:S01]  /*04d0*/  FSEL R11, R11, RZ, P5 ;  /* 0x000000ff0b0b7208 */ /* 0x000fe20002800000 */
[----:B------:R-:W-:Y:S01]  /*04e0*/  STS [R23], R8 ;  /* 0x0000000817007388 */ /* 0x000fe20000000800 */
[----:B------:R-:W-:Y:S01]  /*04f0*/  FSEL R6, R6, RZ, P4 ;  /* 0x000000ff06067208 */ /* 0x000fe20002000000 */
[----:B------:R-:W1:Y:S01]  /*0500*/  LDC.64 R14, c[0x0][0x220] ;  /* 0x00008800ff0e7b82 */ /* 0x000e620000000a00 */
[----:B------:R-:W-:Y:S01]  /*0510*/  FSEL R7, R7, RZ, P6 ;  /* 0x000000ff07077208 */ /* 0x000fe20003000000 */
[----:B------:R-:W-:Y:S04]  /*0520*/  STS [R2+0x40], R9 ;  /* 0x0000400902007388 */ /* 0x000fe80000000800 */
[----:B------:R-:W-:Y:S04]  /*0530*/  STS [R25+0x80], R10 ;  /* 0x0000800a19007388 */ /* 0x000fe80000000800 */
[----:B------:R-:W-:Y:S04]  /*0540*/  STS [R22+0xc0], R11 ;  /* 0x0000c00b16007388 */ /* 0x000fe80000000800 */
[----:B------:R-:W-:Y:S04]  /*0550*/  STS [R23+0x20], R4 ;  /* 0x0000200417007388 */ /* 0x000fe80000000800 */
[----:B------:R-:W-:Y:S04]  /*0560*/  STS [R2+0x60], R5 ;  /* 0x0000600502007388 */ /* 0x000fe80000000800 */
[----:B------:R-:W-:Y:S04]  /*0570*/  STS [R25+0xa0], R6 ;  /* 0x0000a00619007388 */ /* 0x000fe80000000800 */
[----:B------:R-:W-:Y:S01]  /*0580*/  STS [R22+0xe0], R7 ;  /* 0x0000e00716007388 */ /* 0x000fe20000000800 */
[----:B------:R-:W-:-:S05]  /*0590*/  LOP3.LUT R13, R0, 0x7f, RZ, 0xc0, !PT ;  /* 0x0000007f000d7812 */ /* 0x000fca00078ec0ff */
[----:B------:R-:W-:-:S05]  /*05a0*/  IMAD.IADD R12, R16, 0x1, R13 ;  /* 0x00000001100c7824 */ /* 0x000fca00078e020d */
[----:B------:R-:W-:Y:S01]  /*05b0*/  LEA R12, R12, UR4, 0x2 ;  /* 0x000000040c0c7c11 */ /* 0x000fe2000f8e10ff */
[----:B------:R-:W-:Y:S01]  /*05c0*/  BAR.SYNC.DEFER_BLOCKING 0x0 ;  /* 0x0000000000007b1d */ /* 0x000fe20000010000 */
[C---:B------:R-:W-:Y:S02]  /*05d0*/  LOP3.LUT R20, R13.reuse, 0x80, RZ, 0xfc, !PT ;  /* 0x000000800d147812 */ /* 0x040fe400078efcff */
[C---:B------:R-:W-:Y:S02]  /*05e0*/  LOP3.LUT R24, R13.reuse, 0x100, RZ, 0xfc, !PT ;  /* 0x000001000d187812 */ /* 0x040fe400078efcff */
[----:B------:R-:W-:Y:S01]  /*05f0*/  LEA.HI R20, R20, R13, RZ, 0x1c ;  /* 0x0000000d14147211 */ /* 0x000fe200078fe0ff */
[----:B------:R2:W3:Y:S01]  /*0600*/  LDS R21, [R12] ;  /* 0x000000000c157984 */ /* 0x0004e20000000800 */
[----:B------:R-:W-:Y:S02]  /*0610*/  LOP3.LUT R0, R13, 0x180, RZ, 0xfc, !PT ;  /* 0x000001800d007812 */ /* 0x000fe400078efcff */
[----:B------:R-:W-:-:S02]  /*0620*/  LEA R20, R20, UR4, 0x2 ;  /* 0x0000000414147c11 */ /* 0x000fc4000f8e10ff */
[-C--:B------:R-:W-:Y:S02]  /*0630*/  LEA.HI R24, R24, R13.reuse, RZ, 0x1c ;  /* 0x0000000d18187211 */ /* 0x080fe400078fe0ff */
[----:B------:R-:W-:Y:S01]  /*0640*/  LEA.HI R0, R0, R13, RZ, 0x1c ;  /* 0x0000000d00007211 */ /* 0x000fe200078fe0ff */
[----:B------:R4:W5:Y:S01]  /*0650*/  LDS R23, [R20+0x200] ;  /* 0x0002000014177984 */ /* 0x0009620000000800 */
[----:B------:R-:W-:Y:S02]  /*0660*/  LEA R24, R24, UR4, 0x2 ;  /* 0x0000000418187c11 */ /* 0x000fe4000f8e10ff */
[----:B------:R-:W-:Y:S02]  /*0670*/  ISETP.GE.AND P2, PT, R26, 0x9, PT ;  /* 0x000000091a00780c */ /* 0x000fe40003f46270 */
[----:B------:R-:W-:Y:S01]  /*0680*/  LEA R0, R0, UR4, 0x2 ;  /* 0x0000000400007c11 */ /* 0x000fe2000f8e10ff */
[----:B------:R-:W5:Y:S01]  /*0690*/  LDS R28, [R24+0x400] ;  /* 0x00040000181c7984 */ /* 0x000f620000000800 */
[----:B--2---:R-:W-:-:S02]  /*06a0*/  LOP3.LUT R12, R13, 0x200, RZ, 0xfc, !PT ;  /* 0x000002000d0c7812 */ /* 0x004fc400078efcff */
[C---:B----4-:R-:W-:Y:S01]  /*06b0*/  LOP3.LUT R20, R13.reuse, 0x280, RZ, 0xfc, !PT ;  /* 0x000002800d147812 */ /* 0x050fe200078efcff */
[----:B------:R2:W4:Y:S01]  /*06c0*/  LDS R29, [R0+0x600] ;  /* 0x00060000001d7984 */ /* 0x0005220000000800 */
[----:B------:R-:W-:Y:S01]  /*06d0*/  LOP3.LUT R22, R13, 0x300, RZ, 0xfc, !PT ;  /* 0x000003000d167812 */ /* 0x000fe200078efcff */
[----:B-1----:R-:W-:Y:S01]  /*06e0*/  IMAD.WIDE R2, R3, 0x4, R14 ;  /* 0x0000000403027825 */ /* 0x002fe200078e020e */
[----:B------:R-:W-:Y:S02]  /*06f0*/  LOP3.LUT R27, R13, 0x380, RZ, 0xfc, !PT ;  /* 0x000003800d1b7812 */ /* 0x000fe400078efcff */
[-C--:B------:R-:W-:Y:S02]  /*0700*/  LEA.HI R12, R12, R13.reuse, RZ, 0x1c ;  /* 0x0000000d0c0c7211 */ /* 0x080fe400078fe0ff */
[-C--:B------:R-:W-:Y:S02]  /*0710*/  LEA.HI R20, R20, R13.reuse, RZ, 0x1c ;  /* 0x0000000d14147211 */ /* 0x080fe400078fe0ff */
[----:B------:R-:W-:-:S02]  /*0720*/  LEA.HI R22, R22, R13, RZ, 0x1c ;  /* 0x0000000d16167211 */ /* 0x000fc400078fe0ff */
[----:B------:R-:W-:Y:S02]  /*0730*/  LEA.HI R27, R27, R13, RZ, 0x1c ;  /* 0x0000000d1b1b7211 */ /* 0x000fe400078fe0ff */
[----:B------:R-:W-:Y:S02]  /*0740*/  LEA R12, R12, UR4, 0x2 ;  /* 0x000000040c0c7c11 */ /* 0x000fe4000f8e10ff */
[----:B--2---:R-:W-:Y:S02]  /*0750*/  LEA R0, R27, UR4, 0x2 ;  /* 0x000000041b007c11 */ /* 0x004fe4000f8e10ff */
[----:B------:R-:W-:Y:S01]  /*0760*/  LOP3.LUT R13, R19, 0x10, R16, 0xfe, !PT ;  /* 0x00000010130d7812 */ /* 0x000fe200078efe10 */
[----:B------:R-:W1:Y:S04]  /*0770*/  LDS R27, [R12+0x800] ;  /* 0x000800000c1b7984 */ /* 0x000e680000000800 */
[----:B---3--:R2:W-:Y:S01]  /*0780*/  @!P2 STG.E desc[UR6][R2.64], R21 ;  /* 0x000000150200a986 */ /* 0x0085e2000c101906 */
[----:B------:R-:W-:Y:S01]  /*0790*/  LOP3.LUT R25, R19, 0x8, R16, 0xfe, !PT ;  /* 0x0000000813197812 */ /* 0x000fe200078efe10 */
[----:B------:R-:W-:-:S02]  /*07a0*/  IMAD R13, R13, 0x9, R26 ;  /* 0x000000090d0d7824 */ /* 0x000fc400078e021a */
[----:B------:R-:W-:Y:S01]  /*07b0*/  LDS R0, [R0+0xe00] ;  /* 0x000e000000007984 */ /* 0x000fe20000000800 */
[----:B--2---:R-:W-:Y:S02]  /*07c0*/  LEA R3, R20, UR4, 0x2 ;  /* 0x0000000414037c11 */ /* 0x004fe4000f8e10ff */
[----:B------:R-:W-:-:S04]  /*07d0*/  LEA R2, R22, UR4, 0x2 ;  /* 0x0000000416027c11 */ /* 0x000fc8000f8e10ff */
[----:B------:R-:W2:Y:S04]  /*07e0*/  LDS R3, [R3+0xa00] ;  /* 0x000a000003037984 */ /* 0x000ea80000000800 */
[----:B------:R-:W3:Y:S01]  /*07f0*/  LDS R2, [R2+0xc00] ;  /* 0x000c000002027984 */ /* 0x000ee20000000800 */
[----:B------:R-:W-:Y:S02]  /*0800*/  IMAD R21, R25, 0x9, R26 ;  /* 0x0000000919157824 */ /* 0x000fe400078e021a */
[----:B------:R-:W-:Y:S01]  /*0810*/  IMAD.WIDE R24, R13, 0x4, R14 ;  /* 0x000000040d187825 */ /* 0x000fe200078e020e */
[----:B------:R-:W-:-:S03]  /*0820*/  LOP3.LUT R13, R19, 0x18, R16, 0xfe, !PT ;  /* 0x00000018130d7812 */ /* 0x000fc600078efe10 */
[----:B------:R-:W-:-:S04]  /*0830*/  IMAD.WIDE R20, R21, 0x4, R14 ;  /* 0x0000000415147825 */ /* 0x000fc800078e020e */
[----:B------:R-:W-:Y:S02]  /*0840*/  IMAD R22, R13, 0x9, R26 ;  /* 0x000000090d167824 */ /* 0x000fe400078e021a */
[----:B------:R-:W3:Y:S01]  /*0850*/  LDC.64 R12, c[0x0][0x228] ;  /* 0x00008a00ff0c7b82 */ /* 0x000ee20000000a00 */
[----:B-----5:R5:W-:Y:S04]  /*0860*/  @!P2 STG.E desc[UR6][R20.64], R23 ;  /* 0x000000171400a986 */ /* 0x020be8000c101906 */
[----:B0-----:R0:W-:Y:S01]  /*0870*/  @!P2 STG.E desc[UR6][R24.64], R28 ;  /* 0x0000001c1800a986 */ /* 0x0011e2000c101906 */
[----:B-----5:R-:W-:Y:S01]  /*0880*/  IMAD.WIDE R22, R22, 0x4, R14 ;  /* 0x0000000416167825 */ /* 0x020fe200078e020e */
[----:B------:R-:W-:Y:S02]  /*0890*/  LOP3.LUT R21, R19, 0x20, R16, 0xfe, !PT ;  /* 0x0000002013157812 */ /* 0x000fe400078efe10 */
[----:B0-----:R-:W-:-:S02]  /*08a0*/  LOP3.LUT R25, R19, 0x28, R16, 0xfe, !PT ;  /* 0x0000002813197812 */ /* 0x001fc400078efe10 */
[----:B----4-:R0:W-:Y:S01]  /*08b0*/  @!P2 STG.E desc[UR6][R22.64], R29 ;  /* 0x0000001d1600a986 */ /* 0x0101e2000c101906 */
[--C-:B------:R-:W-:Y:S02]  /*08c0*/  IMAD R21, R21, 0x9, R26.reuse ;  /* 0x0000000915157824 */ /* 0x100fe400078e021a */
[----:B------:R-:W-:Y:S01]  /*08d0*/  IMAD R20, R25, 0x9, R26 ;  /* 0x0000000919147824 */ /* 0x000fe200078e021a */
[----:B0-----:R-:W-:Y:S02]  /*08e0*/  LOP3.LUT R29, R19, 0x30, R16, 0xfe, !PT ;  /* 0x00000030131d7812 */ /* 0x001fe400078efe10 */
[----:B------:R-:W-:Y:S01]  /*08f0*/  LOP3.LUT R19, R19, 0x38, R16, 0xfe, !PT ;  /* 0x0000003813137812 */ /* 0x000fe200078efe10 */
[----:B------:R-:W-:-:S04]  /*0900*/  IMAD.WIDE R24, R21, 0x4, R14 ;  /* 0x0000000415187825 */ /* 0x000fc800078e020e */
[--C-:B------:R-:W-:Y:S02]  /*0910*/  IMAD R16, R29, 0x9, R26.reuse ;  /* 0x000000091d107824 */ /* 0x100fe400078e021a */
[----:B------:R-:W-:Y:S02]  /*0920*/  IMAD R19, R19, 0x9, R26 ;  /* 0x0000000913137824 */ /* 0x000fe400078e021a */
[--C-:B------:R-:W-:Y:S01]  /*0930*/  IMAD.WIDE R20, R20, 0x4, R14.reuse ;  /* 0x0000000414147825 */ /* 0x100fe200078e020e */
[----:B-1----:R0:W-:Y:S03]  /*0940*/  @!P2 STG.E desc[UR6][R24.64], R27 ;  /* 0x0000001b1800a986 */ /* 0x0021e6000c101906 */
[--C-:B------:R-:W-:Y:S01]  /*0950*/  IMAD.WIDE R22, R16, 0x4, R14.reuse ;  /* 0x0000000410167825 */ /* 0x100fe200078e020e */
[----:B--2---:R0:W-:Y:S03]  /*0960*/  @!P2 STG.E desc[UR6][R20.64], R3 ;  /* 0x000000031400a986 */ /* 0x0041e6000c101906 */
[----:B------:R-:W-:Y:S01]  /*0970*/  IMAD.WIDE R14, R19, 0x4, R14 ;  /* 0x00000004130e7825 */ /* 0x000fe200078e020e */
[----:B---3--:R0:W-:Y:S03]  /*0980*/  @!P2 STG.E desc[UR6][R22.64], R2 ;  /* 0x000000021600a986 */ /* 0x0081e6000c101906 */
[--C-:B------:R-:W-:Y:S01]  /*0990*/  IMAD.WIDE R18, R18, 0x4, R12.reuse ;  /* 0x0000000412127825 */ /* 0x100fe200078e020c */
[----:B------:R0:W-:Y:S04]  /*09a0*/  @!P2 STG.E desc[UR6][R14.64], R0 ;  /* 0x000000000e00a986 */ /* 0x0001e8000c101906 */
[----:B------:R0:W-:Y:S01]  /*09b0*/  @!P1 STG.E.128 desc[UR6][R18.64], R8 ;  /* 0x0000000812009986 */ /* 0x0001e2000c101d06 */
[----:B------:R-:W-:Y:S01]  /*09c0*/  IMAD.WIDE R12, R17, 0x4, R12 ;  /* 0x00000004110c7825 */ /* 0x000fe200078e020c */
[----:B0-----:R-:W-:Y:S06]  /*09d0*/  @P0 EXIT ;  /* 0x000000000000094d */ /* 0x001fec0003800000 */
[----:B------:R-:W-:Y:S01]  /*09e0*/  STG.E.128 desc[UR6][R12.64], R4 ;  /* 0x000000040c007986 */ /* 0x000fe2000c101d06 */
[----:B------:R-:W-:Y:S05]  /*09f0*/  EXIT ;  /* 0x000000000000794d */ /* 0x000fea0003800000 */
.L_x_0:
[----:B------:R-:W-:-:S00]  /*0a00*/  BRA `(.L_x_0) ;  /* 0xfffffffc00fc7947 */ /* 0x000fc0000383ffff */
[----:B------:R-:W-:-:S00]  /*0a10*/  NOP ;  /* 0x0000000000007918 */ /* 0x000fc00000000000 */
        /* <DEDUP_REMOVED lines=14> */
.L_x_1:


//--------------------- .nv.shared.triton_poi_fused_convolution_relu_10 --------------------------
	.section	.nv.shared.triton_poi_fused_convolution_relu_10,"aw",@nobits
	.sectionflags	@""
	.align	16
	.zero		1024


//--------------------- .nv.constant0.triton_poi_fused_convolution_relu_10 --------------------------
	.section	.nv.constant0.triton_poi_fused_convolution_relu_10,"a",@progbits
	.sectionflags	@""
	.align	4
.nv.constant0.triton_poi_fused_convolution_relu_10:
	.zero		568
